//
// Generated by NVIDIA NVVM Compiler
//
// Compiler Build ID: CL-36424714
// Cuda compilation tools, release 13.0, V13.0.88
// Based on NVVM 20.0.0
//

.version 9.0
.target sm_100
.address_size 64

	// .globl	_Z10readglobalPfS_i

.visible .entry _Z10readglobalPfS_i(
	.param .u64 .ptr .align 1 _Z10readglobalPfS_i_param_0,
	.param .u64 .ptr .align 1 _Z10readglobalPfS_i_param_1,
	.param .u32 _Z10readglobalPfS_i_param_2
)
{
	.reg .b32 	%r<2>;
	.reg .b32 	%f<3>;
	.reg .b64 	%rd<8>;

	ld.param.u64 	%rd1, [_Z10readglobalPfS_i_param_0];
	ld.param.u64 	%rd2, [_Z10readglobalPfS_i_param_1];
	cvta.to.global.u64 	%rd3, %rd2;
	cvta.to.global.u64 	%rd4, %rd1;
	mov.u32 	%r1, %tid.x;
	mul.wide.u32 	%rd5, %r1, 8;
	add.s64 	%rd6, %rd3, %rd5;
	add.s64 	%rd7, %rd4, %rd5;
	ld.global.v2.f32 	{%f1, %f2}, [%rd7];
	st.global.v2.f32 	[%rd6], {%f1, %f2};
	ret;

}


// ===== COMPILED SASS (sm_100) =====

	.target	sm_100

	.elftype	@"ET_EXEC"


//--------------------- .note.nv.tkinfo           --------------------------
	.section	.note.nv.tkinfo,"",@"SHT_NOTE"
	.sectionflags	@"SHF_NOTE_NV_TKINFO"
	.tkinfo
        /*0018*/ 	.word	0x00000002
        /*0030*/ 	.string	""
        /*0030*/ 	.string	"ptxas"
        /*0030*/ 	.string	"Cuda compilation tools, release 13.0, V13.0.88"
        /*0030*/ 	.string	"Build cuda_13.0.r13.0/compiler.36424714_0"
        /*0030*/ 	.string	"-arch sm_100 -m 64 "



//--------------------- .note.nv.cuinfo           --------------------------
	.section	.note.nv.cuinfo,"",@"SHT_NOTE"
	.sectionflags	@"SHF_NOTE_NV_CUINFO"
        /*0018*/ 	.short	0x0002
        /*001a*/ 	.short	0x0064
        /*001c*/ 	.short	0x0082
	.zero		2


//--------------------- .nv.info                  --------------------------
	.section	.nv.info,"",@"SHT_CUDA_INFO"
	.align	4


	//----- nvinfo : EIATTR_REGCOUNT
	.align		4
        /*0000*/ 	.byte	0x04, 0x2f
        /*0002*/ 	.short	(.L_1 - .L_0)
	.align		4
.L_0:
        /*0004*/ 	.word	index@(_Z10readglobalPfS_i)
        /*0008*/ 	.word	0x0000000a


	//----- nvinfo : EIATTR_FRAME_SIZE
	.align		4
.L_1:
        /*000c*/ 	.byte	0x04, 0x11
        /*000e*/ 	.short	(.L_3 - .L_2)
	.align		4
.L_2:
        /*0010*/ 	.word	index@(_Z10readglobalPfS_i)
        /*0014*/ 	.word	0x00000000


	//----- nvinfo : EIATTR_MIN_STACK_SIZE
	.align		4
.L_3:
        /*0018*/ 	.byte	0x04, 0x12
        /*001a*/ 	.short	(.L_5 - .L_4)
	.align		4
.L_4:
        /*001c*/ 	.word	index@(_Z10readglobalPfS_i)
        /*0020*/ 	.word	0x00000000
.L_5:


//--------------------- .nv.compat                --------------------------
	.section	.nv.compat,"",@"SHT_CUDA_COMPAT_INFO"
	.align	4
        /*0000*/ 	.byte	0x02, 0x09, 0x00, 0x00, 0x02, 0x02, 0x01, 0x00, 0x02, 0x05, 0x05, 0x00, 0x03, 0x07, 0x01, 0x01
        /*0010*/ 	.byte	0x02, 0x03, 0x00, 0x00, 0x02, 0x06, 0x01, 0x00, 0x04, 0x0b, 0x08, 0x00, 0x09, 0x00, 0x00, 0x00
        /*0020*/ 	.byte	0x00, 0x00, 0x00, 0x00


//--------------------- .nv.info._Z10readglobalPfS_i --------------------------
	.section	.nv.info._Z10readglobalPfS_i,"",@"SHT_CUDA_INFO"
	.sectionflags	@""
	.align	4


	//----- nvinfo : EIATTR_CUDA_API_VERSION
	.align		4
        /*0000*/ 	.byte	0x04, 0x37
        /*0002*/ 	.short	(.L_7 - .L_6)
.L_6:
        /*0004*/ 	.word	0x00000082


	//----- nvinfo : EIATTR_KPARAM_INFO
	.align		4
.L_7:
        /*0008*/ 	.byte	0x04, 0x17
        /*000a*/ 	.short	(.L_9 - .L_8)
.L_8:
        /*000c*/ 	.word	0x00000000
        /*0010*/ 	.short	0x0002
        /*0012*/ 	.short	0x0010
        /*0014*/ 	.byte	0x00, 0xf0, 0x11, 0x00


	//----- nvinfo : EIATTR_KPARAM_INFO
	.align		4
.L_9:
        /*0018*/ 	.byte	0x04, 0x17
        /*001a*/ 	.short	(.L_11 - .L_10)
.L_10:
        /*001c*/ 	.word	0x00000000
        /*0020*/ 	.short	0x0001
        /*0022*/ 	.short	0x0008
        /*0024*/ 	.byte	0x00, 0xf5, 0x21, 0x00


	//----- nvinfo : EIATTR_KPARAM_INFO
	.align		4
.L_11:
        /*0028*/ 	.byte	0x04, 0x17
        /*002a*/ 	.short	(.L_13 - .L_12)
.L_12:
        /*002c*/ 	.word	0x00000000
        /*0030*/ 	.short	0x0000
        /*0032*/ 	.short	0x0000
        /*0034*/ 	.byte	0x00, 0xf5, 0x21, 0x00


	//----- nvinfo : EIATTR_SPARSE_MMA_MASK
	.align		4
.L_13:
        /*0038*/ 	.byte	0x03, 0x50
        /*003a*/ 	.short	0x0000


	//----- nvinfo : EIATTR_MAXREG_COUNT
	.align		4
        /*003c*/ 	.byte	0x03, 0x1b
        /*003e*/ 	.short	0x00ff


	//----- nvinfo : EIATTR_MERCURY_ISA_VERSION
	.align		4
        /*0040*/ 	.byte	0x03, 0x5f
        /*0042*/ 	.short	0x0101


	//----- nvinfo : EIATTR_VRC_CTA_INIT_COUNT
	.align		4
        /*0044*/ 	.byte	0x02, 0x4a
	.zero		1
	.zero		1


	//----- nvinfo : EIATTR_EXIT_INSTR_OFFSETS
	.align		4
        /*0048*/ 	.byte	0x04, 0x1c
        /*004a*/ 	.short	(.L_15 - .L_14)


	//   ....[0]....
.L_14:
        /*004c*/ 	.word	0x00000090


	//----- nvinfo : EIATTR_CBANK_PARAM_SIZE
	.align		4
.L_15:
        /*0050*/ 	.byte	0x03, 0x19
        /*0052*/ 	.short	0x0014


	//----- nvinfo : EIATTR_PARAM_CBANK
	.align		4
        /*0054*/ 	.byte	0x04, 0x0a
        /*0056*/ 	.short	(.L_17 - .L_16)
	.align		4
.L_16:
        /*0058*/ 	.word	index@(.nv.constant0._Z10readglobalPfS_i)
        /*005c*/ 	.short	0x0380
        /*005e*/ 	.short	0x0014


	//----- nvinfo : EIATTR_SW_WAR
	.align		4
.L_17:
        /*0060*/ 	.byte	0x04, 0x36
        /*0062*/ 	.short	(.L_19 - .L_18)
.L_18:
        /*0064*/ 	.word	0x00000008
.L_19:


//--------------------- .nv.callgraph             --------------------------
	.section	.nv.callgraph,"",@"SHT_CUDA_CALLGRAPH"
	.align	4
	.sectionentsize	8
	.align		4
        /*0000*/ 	.word	0x00000000
	.align		4
        /*0004*/ 	.word	0xffffffff
	.align		4
        /*0008*/ 	.word	0x00000000
	.align		4
        /*000c*/ 	.word	0xfffffffe
	.align		4
        /*0010*/ 	.word	0x00000000
	.align		4
        /*0014*/ 	.word	0xfffffffd
	.align		4
        /*0018*/ 	.word	0x00000000
	.align		4
        /*001c*/ 	.word	0xfffffffc


//--------------------- .text._Z10readglobalPfS_i --------------------------
	.section	.text._Z10readglobalPfS_i,"ax",@progbits
	.align	128
        .global         _Z10readglobalPfS_i
        .type           _Z10readglobalPfS_i,@function
        .size           _Z10readglobalPfS_i,(.L_x_1 - _Z10readglobalPfS_i)
        .other          _Z10readglobalPfS_i,@"STO_CUDA_ENTRY STV_DEFAULT"
_Z10readglobalPfS_i:
.text._Z10readglobalPfS_i:
[----:B------:R-:W-:Y:S01]  /*0000*/  LDC R1, c[0x0][0x37c] ;  /* 0x0000df00ff017b82 */ /* 0x000fe20000000800 */
[----:B------:R-:W0:Y:S07]  /*0010*/  S2R R7, SR_TID.X ;  /* 0x0000000000077919 */ /* 0x000e2e0000002100 */
[----:B------:R-:W0:Y:S01]  /*0020*/  LDC.64 R4, c[0x0][0x380] ;  /* 0x0000e000ff047b82 */ /* 0x000e220000000a00 */
[----:B------:R-:W1:Y:S07]  /*0030*/  LDCU.64 UR4, c[0x0][0x358] ;  /* 0x00006b00ff0477ac */ /* 0x000e6e0008000a00 */
[----:B------:R-:W2:Y:S01]  /*0040*/  LDC.64 R2, c[0x0][0x388] ;  /* 0x0000e200ff027b82 */ /* 0x000ea20000000a00 */
[----:B0-----:R-:W-:-:S06]  /*0050*/  IMAD.WIDE.U32 R4, R7, 0x8, R4 ;  /* 0x0000000807047825 */ /* 0x001fcc00078e0004 */
[----:B-1----:R-:W3:Y:S01]  /*0060*/  LDG.E.64 R4, desc[UR4][R4.64] ;  /* 0x0000000404047981 */ /* 0x002ee2000c1e1b00 */
[----:B--2---:R-:W-:-:S05]  /*0070*/  IMAD.WIDE.U32 R2, R7, 0x8, R2 ;  /* 0x0000000807027825 */ /* 0x004fca00078e0002 */
[----:B---3--:R-:W-:Y:S01]  /*0080*/  STG.E.64 desc[UR4][R2.64], R4 ;  /* 0x0000000402007986 */ /* 0x008fe2000c101b04 */
[----:B------:R-:W-:Y:S05]  /*0090*/  EXIT ;  /* 0x000000000000794d */ /* 0x000fea0003800000 */
.L_x_0:
[----:B------:R-:W-:-:S00]  /*00a0*/  BRA `(.L_x_0) ;  /* 0xfffffffc00fc7947 */ /* 0x000fc0000383ffff */
[----:B------:R-:W-:-:S00]  /*00b0*/  NOP ;  /* 0x0000000000007918 */ /* 0x000fc00000000000 */
        /* <DEDUP_REMOVED lines=12> */
.L_x_1:


//--------------------- .nv.shared.reserved.0     --------------------------
	.section	.nv.shared.reserved.0,"aw",@nobits
	.weak		__nv_reservedSMEM_offset_0_alias
	.size		__nv_reservedSMEM_offset_0_alias, 0, 64
	.other		__nv_reservedSMEM_offset_0_alias,@"STO_CUDA_RESERVED_SHARED STV_DEFAULT"
__nv_reservedSMEM_offset_0_alias:
	.zero		0
	.zero		64


//--------------------- .nv.constant0._Z10readglobalPfS_i --------------------------
	.section	.nv.constant0._Z10readglobalPfS_i,"a",@progbits
	.sectionflags	@""
	.align	4
.nv.constant0._Z10readglobalPfS_i:
	.zero		916


//--------------------- SYMBOLS --------------------------

	.type		.nv.reservedSmem.offset0,@object
	.size		.nv.reservedSmem.offset0,0x4
